//
// Generated by NVIDIA NVVM Compiler
//
// Compiler Build ID: CL-36424714
// Cuda compilation tools, release 13.0, V13.0.88
// Based on NVVM 20.0.0
//

.version 9.0
.target sm_100
.address_size 64

	// .globl	_Z7computefiiffffffffffffffffffff
.extern .func  (.param .b32 func_retval0) vprintf
(
	.param .b64 vprintf_param_0,
	.param .b64 vprintf_param_1
)
;
.global .align 1 .b8 $str[7] = {37, 46, 49, 55, 103, 10};

.visible .entry _Z7computefiiffffffffffffffffffff(
	.param .f32 _Z7computefiiffffffffffffffffffff_param_0,
	.param .u32 _Z7computefiiffffffffffffffffffff_param_1,
	.param .u32 _Z7computefiiffffffffffffffffffff_param_2,
	.param .f32 _Z7computefiiffffffffffffffffffff_param_3,
	.param .f32 _Z7computefiiffffffffffffffffffff_param_4,
	.param .f32 _Z7computefiiffffffffffffffffffff_param_5,
	.param .f32 _Z7computefiiffffffffffffffffffff_param_6,
	.param .f32 _Z7computefiiffffffffffffffffffff_param_7,
	.param .f32 _Z7computefiiffffffffffffffffffff_param_8,
	.param .f32 _Z7computefiiffffffffffffffffffff_param_9,
	.param .f32 _Z7computefiiffffffffffffffffffff_param_10,
	.param .f32 _Z7computefiiffffffffffffffffffff_param_11,
	.param .f32 _Z7computefiiffffffffffffffffffff_param_12,
	.param .f32 _Z7computefiiffffffffffffffffffff_param_13,
	.param .f32 _Z7computefiiffffffffffffffffffff_param_14,
	.param .f32 _Z7computefiiffffffffffffffffffff_param_15,
	.param .f32 _Z7computefiiffffffffffffffffffff_param_16,
	.param .f32 _Z7computefiiffffffffffffffffffff_param_17,
	.param .f32 _Z7computefiiffffffffffffffffffff_param_18,
	.param .f32 _Z7computefiiffffffffffffffffffff_param_19,
	.param .f32 _Z7computefiiffffffffffffffffffff_param_20,
	.param .f32 _Z7computefiiffffffffffffffffffff_param_21,
	.param .f32 _Z7computefiiffffffffffffffffffff_param_22
)
{
	.local .align 8 .b8 	__local_depot0[8];
	.reg .b64 	%SP;
	.reg .b64 	%SPL;
	.reg .pred 	%p<6>;
	.reg .b32 	%r<9>;
	.reg .b32 	%f<54>;
	.reg .b64 	%rd<5>;
	.reg .b64 	%fd<2>;

	mov.u64 	%SPL, __local_depot0;
	cvta.local.u64 	%SP, %SPL;
	ld.param.u32 	%r2, [_Z7computefiiffffffffffffffffffff_param_1];
	ld.param.u32 	%r1, [_Z7computefiiffffffffffffffffffff_param_2];
	ld.param.f32 	%f14, [_Z7computefiiffffffffffffffffffff_param_3];
	ld.param.f32 	%f6, [_Z7computefiiffffffffffffffffffff_param_11];
	ld.param.f32 	%f7, [_Z7computefiiffffffffffffffffffff_param_12];
	ld.param.f32 	%f8, [_Z7computefiiffffffffffffffffffff_param_13];
	ld.param.f32 	%f9, [_Z7computefiiffffffffffffffffffff_param_14];
	ld.param.f32 	%f10, [_Z7computefiiffffffffffffffffffff_param_15];
	ld.param.f32 	%f11, [_Z7computefiiffffffffffffffffffff_param_20];
	ld.param.f32 	%f12, [_Z7computefiiffffffffffffffffffff_param_21];
	ld.param.f32 	%f13, [_Z7computefiiffffffffffffffffffff_param_22];
	mov.f32 	%f15, 0f6953742E;
	sub.f32 	%f16, %f15, %f14;
	mov.f32 	%f17, 0fD8908C65;
	fma.rn.f32 	%f18, %f17, 0f7F800000, 0f7F800000;
	add.f32 	%f53, %f18, %f16;
	setp.lt.s32 	%p1, %r2, 1;
	@%p1 bra 	$L__BB0_2;
	mov.f32 	%f19, 0fF9A99304;
	div.rn.f32 	%f20, %f19, %f6;
	setp.lt.f32 	%p2, %f20, 0f00800000;
	mul.f32 	%f21, %f20, 0f4B000000;
	selp.f32 	%f22, %f21, %f20, %p2;
	selp.f32 	%f23, 0fC1B80000, 0f00000000, %p2;
	mov.b32 	%r3, %f22;
	add.s32 	%r4, %r3, -1059760811;
	and.b32  	%r5, %r4, -8388608;
	sub.s32 	%r6, %r3, %r5;
	mov.b32 	%f24, %r6;
	cvt.rn.f32.s32 	%f25, %r5;
	fma.rn.f32 	%f26, %f25, 0f34000000, %f23;
	add.f32 	%f27, %f24, 0fBF800000;
	fma.rn.f32 	%f28, %f27, 0fBE055027, 0f3E1039F6;
	fma.rn.f32 	%f29, %f28, %f27, 0fBDF8CDCC;
	fma.rn.f32 	%f30, %f29, %f27, 0f3E0F2955;
	fma.rn.f32 	%f31, %f30, %f27, 0fBE2AD8B9;
	fma.rn.f32 	%f32, %f31, %f27, 0f3E4CED0B;
	fma.rn.f32 	%f33, %f32, %f27, 0fBE7FFF22;
	fma.rn.f32 	%f34, %f33, %f27, 0f3EAAAA78;
	fma.rn.f32 	%f35, %f34, %f27, 0fBF000000;
	mul.f32 	%f36, %f27, %f35;
	fma.rn.f32 	%f37, %f36, %f27, %f27;
	fma.rn.f32 	%f38, %f26, 0f3F317218, %f37;
	setp.gt.u32 	%p3, %r3, 2139095039;
	fma.rn.f32 	%f39, %f22, 0f7F800000, 0f7F800000;
	selp.f32 	%f40, %f39, %f38, %p3;
	setp.eq.f32 	%p4, %f22, 0f00000000;
	selp.f32 	%f41, 0fFF800000, %f40, %p4;
	mul.f32 	%f42, %f41, 0f00000000;
	mov.f32 	%f43, 0fAA1D8C14;
	div.rn.f32 	%f44, %f43, %f42;
	add.f32 	%f45, %f10, 0f644917A7;
	mul.f32 	%f46, %f9, %f45;
	mul.f32 	%f47, %f8, %f46;
	sub.f32 	%f48, %f7, %f47;
	add.f32 	%f53, %f48, %f44;
$L__BB0_2:
	setp.lt.s32 	%p5, %r1, 1;
	@%p5 bra 	$L__BB0_4;
	mul.f32 	%f49, %f11, %f12;
	div.rn.f32 	%f50, %f49, 0fBE2EF0AE;
	add.f32 	%f51, %f13, 0f79BF28FC;
	mul.f32 	%f53, %f50, %f51;
$L__BB0_4:
	add.u64 	%rd1, %SP, 0;
	add.u64 	%rd2, %SPL, 0;
	cvt.f64.f32 	%fd1, %f53;
	st.local.f64 	[%rd2], %fd1;
	mov.u64 	%rd3, $str;
	cvta.global.u64 	%rd4, %rd3;
	{ // callseq 0, 0
	.param .b64 param0;
	st.param.b64 	[param0], %rd4;
	.param .b64 param1;
	st.param.b64 	[param1], %rd1;
	.param .b32 retval0;
	call.uni (retval0), 
	vprintf, 
	(
	param0, 
	param1
	);
	ld.param.b32 	%r7, [retval0];
	} // callseq 0
	ret;

}


// ===== COMPILED SASS (sm_100) =====

	.target	sm_100

	.elftype	@"ET_EXEC"


//--------------------- .note.nv.tkinfo           --------------------------
	.section	.note.nv.tkinfo,"",@"SHT_NOTE"
	.sectionflags	@"SHF_NOTE_NV_TKINFO"
	.tkinfo
        /*0018*/ 	.word	0x00000002
        /*0030*/ 	.string	""
        /*0030*/ 	.string	"ptxas"
        /*0030*/ 	.string	"Cuda compilation tools, release 13.0, V13.0.88"
        /*0030*/ 	.string	"Build cuda_13.0.r13.0/compiler.36424714_0"
        /*0030*/ 	.string	"-arch sm_100 -m 64 "



//--------------------- .note.nv.cuinfo           --------------------------
	.section	.note.nv.cuinfo,"",@"SHT_NOTE"
	.sectionflags	@"SHF_NOTE_NV_CUINFO"
        /*0018*/ 	.short	0x0002
        /*001a*/ 	.short	0x0064
        /*001c*/ 	.short	0x0082
	.zero		2


//--------------------- .nv.info                  --------------------------
	.section	.nv.info,"",@"SHT_CUDA_INFO"
	.align	4


	//----- nvinfo : EIATTR_REGCOUNT
	.align		4
        /*0000*/ 	.byte	0x04, 0x2f
        /*0002*/ 	.short	(.L_2 - .L_1)
	.align		4
.L_1:
        /*0004*/ 	.word	index@(_Z7computefiiffffffffffffffffffff)
        /*0008*/ 	.word	0x00000018


	//----- nvinfo : EIATTR_FRAME_SIZE
	.align		4
.L_2:
        /*000c*/ 	.byte	0x04, 0x11
        /*000e*/ 	.short	(.L_4 - .L_3)
	.align		4
.L_3:
        /*0010*/ 	.word	index@($__internal_0_$__cuda_sm3x_div_rn_noftz_f32_slowpath)
        /*0014*/ 	.word	0x00000008


	//----- nvinfo : EIATTR_FRAME_SIZE
	.align		4
.L_4:
        /*0018*/ 	.byte	0x04, 0x11
        /*001a*/ 	.short	(.L_6 - .L_5)
	.align		4
.L_5:
        /*001c*/ 	.word	index@(_Z7computefiiffffffffffffffffffff)
        /*0020*/ 	.word	0x00000008


	//----- nvinfo : EIATTR_MIN_STACK_SIZE
	.align		4
.L_6:
        /*0024*/ 	.byte	0x04, 0x12
        /*0026*/ 	.short	(.L_8 - .L_7)
	.align		4
.L_7:
        /*0028*/ 	.word	index@(_Z7computefiiffffffffffffffffffff)
        /*002c*/ 	.word	0x00000008
.L_8:


//--------------------- .nv.compat                --------------------------
	.section	.nv.compat,"",@"SHT_CUDA_COMPAT_INFO"
	.align	4
        /*0000*/ 	.byte	0x02, 0x09, 0x00, 0x00, 0x02, 0x02, 0x01, 0x00, 0x02, 0x05, 0x05, 0x00, 0x03, 0x07, 0x01, 0x01
        /*0010*/ 	.byte	0x02, 0x03, 0x00, 0x00, 0x02, 0x06, 0x01, 0x00, 0x04, 0x0b, 0x08, 0x00, 0x01, 0x00, 0x00, 0x00
        /*0020*/ 	.byte	0x00, 0x00, 0x00, 0x00


//--------------------- .nv.info._Z7computefiiffffffffffffffffffff --------------------------
	.section	.nv.info._Z7computefiiffffffffffffffffffff,"",@"SHT_CUDA_INFO"
	.sectionflags	@""
	.align	4


	//----- nvinfo : EIATTR_CUDA_API_VERSION
	.align		4
        /*0000*/ 	.byte	0x04, 0x37
        /*0002*/ 	.short	(.L_10 - .L_9)
.L_9:
        /*0004*/ 	.word	0x00000082


	//----- nvinfo : EIATTR_KPARAM_INFO
	.align		4
.L_10:
        /*0008*/ 	.byte	0x04, 0x17
        /*000a*/ 	.short	(.L_12 - .L_11)
.L_11:
        /*000c*/ 	.word	0x00000000
        /*0010*/ 	.short	0x0016
        /*0012*/ 	.short	0x0058
        /*0014*/ 	.byte	0x00, 0xf0, 0x11, 0x00


	//----- nvinfo : EIATTR_KPARAM_INFO
	.align		4
.L_12:
        /*0018*/ 	.byte	0x04, 0x17
        /*001a*/ 	.short	(.L_14 - .L_13)
.L_13:
        /*001c*/ 	.word	0x00000000
        /*0020*/ 	.short	0x0015
        /*0022*/ 	.short	0x0054
        /*0024*/ 	.byte	0x00, 0xf0, 0x11, 0x00


	//----- nvinfo : EIATTR_KPARAM_INFO
	.align		4
.L_14:
        /*0028*/ 	.byte	0x04, 0x17
        /*002a*/ 	.short	(.L_16 - .L_15)
.L_15:
        /*002c*/ 	.word	0x00000000
        /*0030*/ 	.short	0x0014
        /*0032*/ 	.short	0x0050
        /*0034*/ 	.byte	0x00, 0xf0, 0x11, 0x00


	//----- nvinfo : EIATTR_KPARAM_INFO
	.align		4
.L_16:
        /*0038*/ 	.byte	0x04, 0x17
        /*003a*/ 	.short	(.L_18 - .L_17)
.L_17:
        /*003c*/ 	.word	0x00000000
        /*0040*/ 	.short	0x0013
        /*0042*/ 	.short	0x004c
        /*0044*/ 	.byte	0x00, 0xf0, 0x11, 0x00


	//----- nvinfo : EIATTR_KPARAM_INFO
	.align		4
.L_18:
        /*0048*/ 	.byte	0x04, 0x17
        /*004a*/ 	.short	(.L_20 - .L_19)
.L_19:
        /*004c*/ 	.word	0x00000000
        /*0050*/ 	.short	0x0012
        /*0052*/ 	.short	0x0048
        /*0054*/ 	.byte	0x00, 0xf0, 0x11, 0x00


	//----- nvinfo : EIATTR_KPARAM_INFO
	.align		4
.L_20:
        /*0058*/ 	.byte	0x04, 0x17
        /*005a*/ 	.short	(.L_22 - .L_21)
.L_21:
        /*005c*/ 	.word	0x00000000
        /*0060*/ 	.short	0x0011
        /*0062*/ 	.short	0x0044
        /*0064*/ 	.byte	0x00, 0xf0, 0x11, 0x00


	//----- nvinfo : EIATTR_KPARAM_INFO
	.align		4
.L_22:
        /*0068*/ 	.byte	0x04, 0x17
        /*006a*/ 	.short	(.L_24 - .L_23)
.L_23:
        /*006c*/ 	.word	0x00000000
        /*0070*/ 	.short	0x0010
        /*0072*/ 	.short	0x0040
        /*0074*/ 	.byte	0x00, 0xf0, 0x11, 0x00


	//----- nvinfo : EIATTR_KPARAM_INFO
	.align		4
.L_24:
        /*0078*/ 	.byte	0x04, 0x17
        /*007a*/ 	.short	(.L_26 - .L_25)
.L_25:
        /*007c*/ 	.word	0x00000000
        /*0080*/ 	.short	0x000f
        /*0082*/ 	.short	0x003c
        /*0084*/ 	.byte	0x00, 0xf0, 0x11, 0x00


	//----- nvinfo : EIATTR_KPARAM_INFO
	.align		4
.L_26:
        /*0088*/ 	.byte	0x04, 0x17
        /*008a*/ 	.short	(.L_28 - .L_27)
.L_27:
        /*008c*/ 	.word	0x00000000
        /*0090*/ 	.short	0x000e
        /*0092*/ 	.short	0x0038
        /*0094*/ 	.byte	0x00, 0xf0, 0x11, 0x00


	//----- nvinfo : EIATTR_KPARAM_INFO
	.align		4
.L_28:
        /*0098*/ 	.byte	0x04, 0x17
        /*009a*/ 	.short	(.L_30 - .L_29)
.L_29:
        /*009c*/ 	.word	0x00000000
        /*00a0*/ 	.short	0x000d
        /*00a2*/ 	.short	0x0034
        /*00a4*/ 	.byte	0x00, 0xf0, 0x11, 0x00


	//----- nvinfo : EIATTR_KPARAM_INFO
	.align		4
.L_30:
        /*00a8*/ 	.byte	0x04, 0x17
        /*00aa*/ 	.short	(.L_32 - .L_31)
.L_31:
        /*00ac*/ 	.word	0x00000000
        /*00b0*/ 	.short	0x000c
        /*00b2*/ 	.short	0x0030
        /*00b4*/ 	.byte	0x00, 0xf0, 0x11, 0x00


	//----- nvinfo : EIATTR_KPARAM_INFO
	.align		4
.L_32:
        /*00b8*/ 	.byte	0x04, 0x17
        /*00ba*/ 	.short	(.L_34 - .L_33)
.L_33:
        /*00bc*/ 	.word	0x00000000
        /*00c0*/ 	.short	0x000b
        /*00c2*/ 	.short	0x002c
        /*00c4*/ 	.byte	0x00, 0xf0, 0x11, 0x00


	//----- nvinfo : EIATTR_KPARAM_INFO
	.align		4
.L_34:
        /*00c8*/ 	.byte	0x04, 0x17
        /*00ca*/ 	.short	(.L_36 - .L_35)
.L_35:
        /*00cc*/ 	.word	0x00000000
        /*00d0*/ 	.short	0x000a
        /*00d2*/ 	.short	0x0028
        /*00d4*/ 	.byte	0x00, 0xf0, 0x11, 0x00


	//----- nvinfo : EIATTR_KPARAM_INFO
	.align		4
.L_36:
        /*00d8*/ 	.byte	0x04, 0x17
        /*00da*/ 	.short	(.L_38 - .L_37)
.L_37:
        /*00dc*/ 	.word	0x00000000
        /*00e0*/ 	.short	0x0009
        /*00e2*/ 	.short	0x0024
        /*00e4*/ 	.byte	0x00, 0xf0, 0x11, 0x00


	//----- nvinfo : EIATTR_KPARAM_INFO
	.align		4
.L_38:
        /*00e8*/ 	.byte	0x04, 0x17
        /*00ea*/ 	.short	(.L_40 - .L_39)
.L_39:
        /*00ec*/ 	.word	0x00000000
        /*00f0*/ 	.short	0x0008
        /*00f2*/ 	.short	0x0020
        /*00f4*/ 	.byte	0x00, 0xf0, 0x11, 0x00


	//----- nvinfo : EIATTR_KPARAM_INFO
	.align		4
.L_40:
        /*00f8*/ 	.byte	0x04, 0x17
        /*00fa*/ 	.short	(.L_42 - .L_41)
.L_41:
        /*00fc*/ 	.word	0x00000000
        /*0100*/ 	.short	0x0007
        /*0102*/ 	.short	0x001c
        /*0104*/ 	.byte	0x00, 0xf0, 0x11, 0x00


	//----- nvinfo : EIATTR_KPARAM_INFO
	.align		4
.L_42:
        /*0108*/ 	.byte	0x04, 0x17
        /*010a*/ 	.short	(.L_44 - .L_43)
.L_43:
        /*010c*/ 	.word	0x00000000
        /*0110*/ 	.short	0x0006
        /*0112*/ 	.short	0x0018
        /*0114*/ 	.byte	0x00, 0xf0, 0x11, 0x00


	//----- nvinfo : EIATTR_KPARAM_INFO
	.align		4
.L_44:
        /*0118*/ 	.byte	0x04, 0x17
        /*011a*/ 	.short	(.L_46 - .L_45)
.L_45:
        /*011c*/ 	.word	0x00000000
        /*0120*/ 	.short	0x0005
        /*0122*/ 	.short	0x0014
        /*0124*/ 	.byte	0x00, 0xf0, 0x11, 0x00


	//----- nvinfo : EIATTR_KPARAM_INFO
	.align		4
.L_46:
        /*0128*/ 	.byte	0x04, 0x17
        /*012a*/ 	.short	(.L_48 - .L_47)
.L_47:
        /*012c*/ 	.word	0x00000000
        /*0130*/ 	.short	0x0004
        /*0132*/ 	.short	0x0010
        /*0134*/ 	.byte	0x00, 0xf0, 0x11, 0x00


	//----- nvinfo : EIATTR_KPARAM_INFO
	.align		4
.L_48:
        /*0138*/ 	.byte	0x04, 0x17
        /*013a*/ 	.short	(.L_50 - .L_49)
.L_49:
        /*013c*/ 	.word	0x00000000
        /*0140*/ 	.short	0x0003
        /*0142*/ 	.short	0x000c
        /*0144*/ 	.byte	0x00, 0xf0, 0x11, 0x00


	//----- nvinfo : EIATTR_KPARAM_INFO
	.align		4
.L_50:
        /*0148*/ 	.byte	0x04, 0x17
        /*014a*/ 	.short	(.L_52 - .L_51)
.L_51:
        /*014c*/ 	.word	0x00000000
        /*0150*/ 	.short	0x0002
        /*0152*/ 	.short	0x0008
        /*0154*/ 	.byte	0x00, 0xf0, 0x11, 0x00


	//----- nvinfo : EIATTR_KPARAM_INFO
	.align		4
.L_52:
        /*0158*/ 	.byte	0x04, 0x17
        /*015a*/ 	.short	(.L_54 - .L_53)
.L_53:
        /*015c*/ 	.word	0x00000000
        /*0160*/ 	.short	0x0001
        /*0162*/ 	.short	0x0004
        /*0164*/ 	.byte	0x00, 0xf0, 0x11, 0x00


	//----- nvinfo : EIATTR_KPARAM_INFO
	.align		4
.L_54:
        /*0168*/ 	.byte	0x04, 0x17
        /*016a*/ 	.short	(.L_56 - .L_55)
.L_55:
        /*016c*/ 	.word	0x00000000
        /*0170*/ 	.short	0x0000
        /*0172*/ 	.short	0x0000
        /*0174*/ 	.byte	0x00, 0xf0, 0x11, 0x00


	//----- nvinfo : EIATTR_SPARSE_MMA_MASK
	.align		4
.L_56:
        /*0178*/ 	.byte	0x03, 0x50
        /*017a*/ 	.short	0x0000


	//----- nvinfo : EIATTR_MAXREG_COUNT
	.align		4
        /*017c*/ 	.byte	0x03, 0x1b
        /*017e*/ 	.short	0x00ff


	//----- nvinfo : EIATTR_EXTERNS
	.align		4
        /*0180*/ 	.byte	0x04, 0x0f
        /*0182*/ 	.short	(.L_58 - .L_57)


	//   ....[0]....
	.align		4
.L_57:
        /*0184*/ 	.word	index@(vprintf)


	//----- nvinfo : EIATTR_MERCURY_ISA_VERSION
	.align		4
.L_58:
        /*0188*/ 	.byte	0x03, 0x5f
        /*018a*/ 	.short	0x0101


	//----- nvinfo : EIATTR_VRC_CTA_INIT_COUNT
	.align		4
        /*018c*/ 	.byte	0x02, 0x4a
	.zero		1
	.zero		1


	//----- nvinfo : EIATTR_SYSCALL_OFFSETS
	.align		4
        /*0190*/ 	.byte	0x04, 0x46
        /*0192*/ 	.short	(.L_60 - .L_59)


	//   ....[0]....
.L_59:
        /*0194*/ 	.word	0x000006b0


	//----- nvinfo : EIATTR_EXIT_INSTR_OFFSETS
	.align		4
.L_60:
        /*0198*/ 	.byte	0x04, 0x1c
        /*019a*/ 	.short	(.L_62 - .L_61)


	//   ....[0]....
.L_61:
        /*019c*/ 	.word	0x000006c0


	//----- nvinfo : EIATTR_CRS_STACK_SIZE
	.align		4
.L_62:
        /*01a0*/ 	.byte	0x04, 0x1e
        /*01a2*/ 	.short	(.L_64 - .L_63)
.L_63:
        /*01a4*/ 	.word	0x00000000


	//----- nvinfo : EIATTR_CBANK_PARAM_SIZE
	.align		4
.L_64:
        /*01a8*/ 	.byte	0x03, 0x19
        /*01aa*/ 	.short	0x005c


	//----- nvinfo : EIATTR_PARAM_CBANK
	.align		4
        /*01ac*/ 	.byte	0x04, 0x0a
        /*01ae*/ 	.short	(.L_66 - .L_65)
	.align		4
.L_65:
        /*01b0*/ 	.word	index@(.nv.constant0._Z7computefiiffffffffffffffffffff)
        /*01b4*/ 	.short	0x0380
        /*01b6*/ 	.short	0x005c


	//----- nvinfo : EIATTR_SW_WAR
	.align		4
.L_66:
        /*01b8*/ 	.byte	0x04, 0x36
        /*01ba*/ 	.short	(.L_68 - .L_67)
.L_67:
        /*01bc*/ 	.word	0x00000008
.L_68:


//--------------------- .nv.callgraph             --------------------------
	.section	.nv.callgraph,"",@"SHT_CUDA_CALLGRAPH"
	.align	4
	.sectionentsize	8
	.align		4
        /*0000*/ 	.word	0x00000000
	.align		4
        /*0004*/ 	.word	0xffffffff
	.align		4
        /*0008*/ 	.word	index@(_Z7computefiiffffffffffffffffffff)
	.align		4
        /*000c*/ 	.word	index@(vprintf)
	.align		4
        /*0010*/ 	.word	0x00000000
	.align		4
        /*0014*/ 	.word	0xfffffffe
	.align		4
        /*0018*/ 	.word	0x00000000
	.align		4
        /*001c*/ 	.word	0xfffffffd
	.align		4
        /*0020*/ 	.word	0x00000000
	.align		4
        /*0024*/ 	.word	0xfffffffc


//--------------------- .nv.constant4             --------------------------
	.section	.nv.constant4,"a",@progbits
	.align	8
	.align		8
.nv.constant4:
        /*0000*/ 	.dword	vprintf
	.align		8
        /*0008*/ 	.dword	$str


//--------------------- .text._Z7computefiiffffffffffffffffffff --------------------------
	.section	.text._Z7computefiiffffffffffffffffffff,"ax",@progbits
	.align	128
        .global         _Z7computefiiffffffffffffffffffff
        .type           _Z7computefiiffffffffffffffffffff,@function
        .size           _Z7computefiiffffffffffffffffffff,(.L_x_15 - _Z7computefiiffffffffffffffffffff)
        .other          _Z7computefiiffffffffffffffffffff,@"STO_CUDA_ENTRY STV_DEFAULT"
_Z7computefiiffffffffffffffffffff:
.text._Z7computefiiffffffffffffffffffff:
[----:B------:R-:W0:Y:S01]  /*0000*/  LDC R1, c[0x0][0x37c] ;  /* 0x0000df00ff017b82 */ /* 0x000e220000000800 */
[----:B------:R-:W1:Y:S07]  /*0010*/  LDCU UR6, c[0x0][0x384] ;  /* 0x00007080ff0677ac */ /* 0x000e6e0008000800 */
[----:B------:R-:W2:Y:S01]  /*0020*/  LDC R0, c[0x0][0x38c] ;  /* 0x0000e300ff007b82 */ /* 0x000ea20000000800 */
[----:B------:R-:W-:Y:S02]  /*0030*/  HFMA2 R2, -RZ, RZ, 146, -0.0002682209014892578125 ;  /* 0x58908c65ff027431 */ /* 0x000fe400000001ff */
[----:B0-----:R-:W-:Y:S01]  /*0040*/  VIADD R1, R1, 0xfffffff8 ;  /* 0xfffffff801017836 */ /* 0x001fe20000000000 */
[----:B------:R-:W0:Y:S01]  /*0050*/  LDCU UR4, c[0x0][0x2f8] ;  /* 0x00005f00ff0477ac */ /* 0x000e220008000800 */
[----:B------:R-:W-:Y:S01]  /*0060*/  IMAD.MOV.U32 R3, RZ, RZ, 0x7f800000 ;  /* 0x7f800000ff037424 */ /* 0x000fe200078e00ff */
[----:B------:R-:W3:Y:S03]  /*0070*/  LDCU UR5, c[0x0][0x2fc] ;  /* 0x00005f80ff0577ac */ /* 0x000ee60008000800 */
[----:B------:R-:W-:Y:S01]  /*0080*/  FFMA R3, R3, -R2, +INF ;  /* 0x7f80000003037423 */ /* 0x000fe20000000802 */
[----:B-1----:R-:W-:Y:S01]  /*0090*/  UISETP.GE.AND UP0, UPT, UR6, 0x1, UPT ;  /* 0x000000010600788c */ /* 0x002fe2000bf06270 */
[----:B0-----:R-:W-:Y:S01]  /*00a0*/  IADD3 R6, P0, PT, R1, UR4, RZ ;  /* 0x0000000401067c10 */ /* 0x001fe2000ff1e0ff */
[----:B--2---:R-:W-:-:S04]  /*00b0*/  FADD R0, -R0, 1.59769994375579390842e+25 ;  /* 0x6953742e00007421 */ /* 0x004fc80000000100 */
[----:B---3--:R-:W-:Y:S02]  /*00c0*/  IMAD.X R7, RZ, RZ, UR5, P0 ;  /* 0x00000005ff077e24 */ /* 0x008fe400080e06ff */
[----:B------:R-:W-:Y:S01]  /*00d0*/  FADD R0, R0, R3 ;  /* 0x0000000300007221 */ /* 0x000fe20000000000 */
[----:B------:R-:W-:Y:S06]  /*00e0*/  BRA.U !UP0, `(.L_x_0) ;  /* 0x0000000108fc7547 */ /* 0x000fec000b800000 */
[----:B------:R-:W0:Y:S01]  /*00f0*/  LDC R4, c[0x0][0x3ac] ;  /* 0x0000eb00ff047b82 */ /* 0x000e220000000800 */
[----:B------:R-:W-:Y:S02]  /*0100*/  UMOV UR4, 0x79a99304 ;  /* 0x79a9930400047882 */ /* 0x000fe40000000000 */
[----:B------:R-:W-:Y:S01]  /*0110*/  IMAD.U32 R5, RZ, RZ, UR4 ;  /* 0x00000004ff057e24 */ /* 0x000fe2000f8e00ff */
[----:B0-----:R-:W0:Y:S08]  /*0120*/  MUFU.RCP R0, R4 ;  /* 0x0000000400007308 */ /* 0x001e300000001000 */
[----:B------:R-:W1:Y:S01]  /*0130*/  FCHK P0, -R5, R4 ;  /* 0x0000000405007302 */ /* 0x000e620000000100 */
[----:B0-----:R-:W-:-:S04]  /*0140*/  FFMA R3, R0, -R4, 1 ;  /* 0x3f80000000037423 */ /* 0x001fc80000000804 */
[----:B------:R-:W-:-:S04]  /*0150*/  FFMA R0, R0, R3, R0 ;  /* 0x0000000300007223 */ /* 0x000fc80000000000 */
[----:B------:R-:W-:-:S04]  /*0160*/  FFMA R3, R0, -1.10060000027096590229e+35, RZ ;  /* 0xf9a9930400037823 */ /* 0x000fc800000000ff */
[----:B------:R-:W-:-:S04]  /*0170*/  FFMA R2, R3, -R4, -1.10060000027096590229e+35 ;  /* 0xf9a9930403027423 */ /* 0x000fc80000000804 */
[----:B------:R-:W-:Y:S01]  /*0180*/  FFMA R0, R0, R2, R3 ;  /* 0x0000000200007223 */ /* 0x000fe20000000003 */
[----:B-1----:R-:W-:Y:S06]  /*0190*/  @!P0 BRA `(.L_x_1) ;  /* 0x0000000000108947 */ /* 0x002fec0003800000 */
[----:B------:R-:W0:Y:S01]  /*01a0*/  LDC R3, c[0x0][0x3ac] ;  /* 0x0000eb00ff037b82 */ /* 0x000e220000000800 */
[----:B------:R-:W-:Y:S01]  /*01b0*/  HFMA2 R0, -RZ, RZ, -46368, -0.0008563995361328125 ;  /* 0xf9a99304ff007431 */ /* 0x000fe200000001ff */
[----:B------:R-:W-:-:S07]  /*01c0*/  MOV R2, 0x1e0 ;  /* 0x000001e000027802 */ /* 0x000fce0000000f00 */
[----:B0-----:R-:W-:Y:S05]  /*01d0*/  CALL.REL.NOINC `($__internal_0_$__cuda_sm3x_div_rn_noftz_f32_slowpath) ;  /* 0x00000004003c7944 */ /* 0x001fea0003c00000 */
.L_x_1:
[----:B------:R-:W-:Y:S01]  /*01e0*/  IMAD.MOV.U32 R9, RZ, RZ, R0 ;  /* 0x000000ffff097224 */ /* 0x000fe200078e0000 */
[----:B------:R-:W-:Y:S01]  /*01f0*/  MOV R3, 0x3e055027 ;  /* 0x3e05502700037802 */ /* 0x000fe20000000f00 */
[----:B------:R-:W-:-:S03]  /*0200*/  UMOV UR4, 0x2a1d8c14 ;  /* 0x2a1d8c1400047882 */ /* 0x000fc60000000000 */
[----:B------:R-:W-:-:S13]  /*0210*/  FSETP.GEU.AND P0, PT, R9, 1.175494350822287508e-38, PT ;  /* 0x008000000900780b */ /* 0x000fda0003f0e000 */
[----:B------:R-:W-:-:S05]  /*0220*/  @!P0 FMUL R9, R9, 8388608 ;  /* 0x4b00000009098820 */ /* 0x000fca0000400000 */
[----:B------:R-:W-:-:S04]  /*0230*/  IADD3 R0, PT, PT, R9, -0x3f2aaaab, RZ ;  /* 0xc0d5555509007810 */ /* 0x000fc80007ffe0ff */
[----:B------:R-:W-:-:S05]  /*0240*/  LOP3.LUT R2, R0, 0xff800000, RZ, 0xc0, !PT ;  /* 0xff80000000027812 */ /* 0x000fca00078ec0ff */
[----:B------:R-:W-:-:S04]  /*0250*/  IMAD.IADD R0, R9, 0x1, -R2 ;  /* 0x0000000109007824 */ /* 0x000fc800078e0a02 */
[----:B------:R-:W-:Y:S01]  /*0260*/  FADD R4, R0, -1 ;  /* 0xbf80000000047421 */ /* 0x000fe20000000000 */
[----:B------:R-:W-:Y:S02]  /*0270*/  FSEL R0, RZ, -23, P0 ;  /* 0xc1b80000ff007808 */ /* 0x000fe40000000000 */
[----:B------:R-:W-:Y:S01]  /*0280*/  ISETP.GT.U32.AND P0, PT, R9, 0x7f7fffff, PT ;  /* 0x7f7fffff0900780c */ /* 0x000fe20003f04070 */
[----:B------:R-:W-:-:S04]  /*0290*/  FFMA R3, R4, -R3, 0.14084610342979431152 ;  /* 0x3e1039f604037423 */ /* 0x000fc80000000803 */
[----:B------:R-:W-:-:S04]  /*02a0*/  FFMA R3, R4, R3, -0.12148627638816833496 ;  /* 0xbdf8cdcc04037423 */ /* 0x000fc80000000003 */
[----:B------:R-:W-:-:S04]  /*02b0*/  FFMA R3, R4, R3, 0.13980610668659210205 ;  /* 0x3e0f295504037423 */ /* 0x000fc80000000003 */
[----:B------:R-:W-:-:S04]  /*02c0*/  FFMA R3, R4, R3, -0.16684235632419586182 ;  /* 0xbe2ad8b904037423 */ /* 0x000fc80000000003 */
[----:B------:R-:W-:-:S04]  /*02d0*/  FFMA R3, R4, R3, 0.20012299716472625732 ;  /* 0x3e4ced0b04037423 */ /* 0x000fc80000000003 */
[----:B------:R-:W-:-:S04]  /*02e0*/  FFMA R3, R4, R3, -0.24999669194221496582 ;  /* 0xbe7fff2204037423 */ /* 0x000fc80000000003 */
[----:B------:R-:W-:-:S04]  /*02f0*/  FFMA R3, R4, R3, 0.33333182334899902344 ;  /* 0x3eaaaa7804037423 */ /* 0x000fc80000000003 */
[C---:B------:R-:W-:Y:S01]  /*0300*/  FFMA R5, R4.reuse, R3, -0.5 ;  /* 0xbf00000004057423 */ /* 0x040fe20000000003 */
[----:B------:R-:W-:Y:S01]  /*0310*/  I2FP.F32.S32 R3, R2 ;  /* 0x0000000200037245 */ /* 0x000fe20000201400 */
[----:B------:R-:W-:Y:S02]  /*0320*/  IMAD.MOV.U32 R2, RZ, RZ, 0x7f800000 ;  /* 0x7f800000ff027424 */ /* 0x000fe400078e00ff */
[C---:B------:R-:W-:Y:S02]  /*0330*/  FMUL R5, R4.reuse, R5 ;  /* 0x0000000504057220 */ /* 0x040fe40000400000 */
[----:B------:R-:W-:Y:S02]  /*0340*/  FFMA R0, R3, 1.1920928955078125e-07, R0 ;  /* 0x3400000003007823 */ /* 0x000fe40000000000 */
[----:B------:R-:W-:-:S04]  /*0350*/  FFMA R5, R4, R5, R4 ;  /* 0x0000000504057223 */ /* 0x000fc80000000004 */
[----:B------:R-:W-:Y:S01]  /*0360*/  FFMA R0, R0, 0.69314718246459960938, R5 ;  /* 0x3f31721800007823 */ /* 0x000fe20000000005 */
[C---:B------:R-:W-:Y:S01]  /*0370*/  @P0 FFMA R0, R9.reuse, R2, +INF ;  /* 0x7f80000009000423 */ /* 0x040fe20000000002 */
[----:B------:R-:W-:Y:S02]  /*0380*/  FSETP.NEU.AND P0, PT, R9, RZ, PT ;  /* 0x000000ff0900720b */ /* 0x000fe40003f0d000 */
[----:B------:R-:W-:Y:S02]  /*0390*/  MOV R5, UR4 ;  /* 0x0000000400057c02 */ /* 0x000fe40008000f00 */
[----:B------:R-:W-:-:S05]  /*03a0*/  FSEL R0, R0, -INF , P0 ;  /* 0xff80000000007808 */ /* 0x000fca0000000000 */
[----:B------:R-:W-:-:S04]  /*03b0*/  FMUL R4, RZ, R0 ;  /* 0x00000000ff047220 */ /* 0x000fc80000400000 */
[----:B------:R-:W0:Y:S08]  /*03c0*/  MUFU.RCP R0, R4 ;  /* 0x0000000400007308 */ /* 0x000e300000001000 */
[----:B------:R-:W1:Y:S01]  /*03d0*/  FCHK P0, -R5, R4 ;  /* 0x0000000405007302 */ /* 0x000e620000000100 */
[----:B0-----:R-:W-:-:S04]  /*03e0*/  FFMA R3, -R4, R0, 1 ;  /* 0x3f80000004037423 */ /* 0x001fc80000000100 */
[----:B------:R-:W-:-:S04]  /*03f0*/  FFMA R0, R0, R3, R0 ;  /* 0x0000000300007223 */ /* 0x000fc80000000000 */
[----:B------:R-:W-:-:S04]  /*0400*/  FFMA R3, R0, -1.3993000551673628884e-13, RZ ;  /* 0xaa1d8c1400037823 */ /* 0x000fc800000000ff */
[----:B------:R-:W-:-:S04]  /*0410*/  FFMA R2, -R4, R3, -1.3993000551673628884e-13 ;  /* 0xaa1d8c1404027423 */ /* 0x000fc80000000103 */
[----:B------:R-:W-:Y:S01]  /*0420*/  FFMA R0, R0, R2, R3 ;  /* 0x0000000200007223 */ /* 0x000fe20000000003 */
[----:B-1----:R-:W-:Y:S06]  /*0430*/  @!P0 BRA `(.L_x_2) ;  /* 0x0000000000108947 */ /* 0x002fec0003800000 */
[----:B------:R-:W-:Y:S02]  /*0440*/  HFMA2 R0, -RZ, RZ, -0.047760009765625, -0.00024890899658203125 ;  /* 0xaa1d8c14ff007431 */ /* 0x000fe400000001ff */
[----:B------:R-:W-:Y:S01]  /*0450*/  IMAD.MOV.U32 R3, RZ, RZ, R4 ;  /* 0x000000ffff037224 */ /* 0x000fe200078e0004 */
[----:B------:R-:W-:-:S07]  /*0460*/  MOV R2, 0x480 ;  /* 0x0000048000027802 */ /* 0x000fce0000000f00 */
[----:B------:R-:W-:Y:S05]  /*0470*/  CALL.REL.NOINC `($__internal_0_$__cuda_sm3x_div_rn_noftz_f32_slowpath) ;  /* 0x0000000000947944 */ /* 0x000fea0003c00000 */
.L_x_2:
[----:B------:R-:W0:Y:S08]  /*0480*/  LDC.64 R2, c[0x0][0x3b8] ;  /* 0x0000ee00ff027b82 */ /* 0x000e300000000a00 */
[----:B------:R-:W1:Y:S01]  /*0490*/  LDC.64 R4, c[0x0][0x3b0] ;  /* 0x0000ec00ff047b82 */ /* 0x000e620000000a00 */
[----:B0-----:R-:W-:-:S04]  /*04a0*/  FADD R3, R3, 1.48379995591984115876e+22 ;  /* 0x644917a703037421 */ /* 0x001fc80000000000 */
[----:B------:R-:W-:-:S04]  /*04b0*/  FMUL R3, R3, R2 ;  /* 0x0000000203037220 */ /* 0x000fc80000400000 */
[----:B-1----:R-:W-:-:S04]  /*04c0*/  FFMA R3, -R3, R5, R4 ;  /* 0x0000000503037223 */ /* 0x002fc80000000104 */
[----:B------:R-:W-:-:S07]  /*04d0*/  FADD R0, R3, R0 ;  /* 0x0000000003007221 */ /* 0x000fce0000000000 */
.L_x_0:
[----:B------:R-:W0:Y:S02]  /*04e0*/  LDCU UR4, c[0x0][0x388] ;  /* 0x00007100ff0477ac */ /* 0x000e240008000800 */
[----:B0-----:R-:W-:-:S09]  /*04f0*/  UISETP.GE.AND UP0, UPT, UR4, 0x1, UPT ;  /* 0x000000010400788c */ /* 0x001fd2000bf06270 */
[----:B------:R-:W-:Y:S05]  /*0500*/  BRA.U !UP0, `(.L_x_3) ;  /* 0x0000000108487547 */ /* 0x000fea000b800000 */
[----:B------:R-:W0:Y:S01]  /*0510*/  LDC.64 R4, c[0x0][0x3d0] ;  /* 0x0000f400ff047b82 */ /* 0x000e220000000a00 */
[----:B------:R-:W-:Y:S01]  /*0520*/  MOV R2, 0x3e2ef0ae ;  /* 0x3e2ef0ae00027802 */ /* 0x000fe20000000f00 */
[----:B------:R-:W-:-:S04]  /*0530*/  IMAD.MOV.U32 R3, RZ, RZ, 0x40bb4f4d ;  /* 0x40bb4f4dff037424 */ /* 0x000fc800078e00ff */
[----:B------:R-:W-:-:S04]  /*0540*/  FFMA R2, -R3, R2, 1 ;  /* 0x3f80000003027423 */ /* 0x000fc80000000102 */
[----:B------:R-:W-:Y:S01]  /*0550*/  FFMA R3, R2, -R3, -5.8534302711486816406 ;  /* 0xc0bb4f4d02037423 */ /* 0x000fe20000000803 */
[----:B0-----:R-:W-:-:S04]  /*0560*/  FMUL R0, R4, R5 ;  /* 0x0000000504007220 */ /* 0x001fc80000400000 */
[----:B------:R-:W0:Y:S01]  /*0570*/  FCHK P0, R0, -0.17083999514579772949 ;  /* 0xbe2ef0ae00007902 */ /* 0x000e220000000000 */
[----:B------:R-:W-:-:S04]  /*0580*/  FFMA R2, R0, R3, RZ ;  /* 0x0000000300027223 */ /* 0x000fc800000000ff */
[----:B------:R-:W-:-:S04]  /*0590*/  FFMA R4, R2, 0.17083999514579772949, R0 ;  /* 0x3e2ef0ae02047823 */ /* 0x000fc80000000000 */
[----:B------:R-:W-:Y:S01]  /*05a0*/  FFMA R2, R3, R4, R2 ;  /* 0x0000000403027223 */ /* 0x000fe20000000002 */
[----:B0-----:R-:W-:Y:S06]  /*05b0*/  @!P0 BRA `(.L_x_4) ;  /* 0x0000000000108947 */ /* 0x001fec0003800000 */
[----:B------:R-:W-:Y:S01]  /*05c0*/  IMAD.MOV.U32 R3, RZ, RZ, -0x41d10f52 ;  /* 0xbe2ef0aeff037424 */ /* 0x000fe200078e00ff */
[----:B------:R-:W-:-:S07]  /*05d0*/  MOV R2, 0x5f0 ;  /* 0x000005f000027802 */ /* 0x000fce0000000f00 */
[----:B------:R-:W-:Y:S05]  /*05e0*/  CALL.REL.NOINC `($__internal_0_$__cuda_sm3x_div_rn_noftz_f32_slowpath) ;  /* 0x0000000000387944 */ /* 0x000fea0003c00000 */
[----:B------:R-:W-:-:S07]  /*05f0*/  MOV R2, R0 ;  /* 0x0000000000027202 */ /* 0x000fce0000000f00 */
.L_x_4:
[----:B------:R-:W0:Y:S02]  /*0600*/  LDC R3, c[0x0][0x3d8] ;  /* 0x0000f600ff037b82 */ /* 0x000e240000000800 */
[----:B0-----:R-:W-:-:S04]  /*0610*/  FADD R3, R3, 1.24069995232656467310e+35 ;  /* 0x79bf28fc03037421 */ /* 0x001fc80000000000 */
[----:B------:R-:W-:-:S07]  /*0620*/  FMUL R0, R3, R2 ;  /* 0x0000000203007220 */ /* 0x000fce0000400000 */
.L_x_3:
[----:B------:R-:W0:Y:S01]  /*0630*/  F2F.F64.F32 R2, R0 ;  /* 0x0000000000027310 */ /* 0x000e220000201800 */
[----:B------:R-:W-:Y:S01]  /*0640*/  MOV R8, 0x0 ;  /* 0x0000000000087802 */ /* 0x000fe20000000f00 */
[----:B------:R-:W1:Y:S05]  /*0650*/  LDCU.64 UR4, c[0x4][0x8] ;  /* 0x01000100ff0477ac */ /* 0x000e6a0008000a00 */
[----:B------:R-:W2:Y:S01]  /*0660*/  LDC.64 R8, c[0x4][R8] ;  /* 0x0100000008087b82 */ /* 0x000ea20000000a00 */
[----:B0-----:R0:W-:Y:S01]  /*0670*/  STL.64 [R1], R2 ;  /* 0x0000000201007387 */ /* 0x0011e20000100a00 */
[----:B-1----:R-:W-:Y:S01]  /*0680*/  IMAD.U32 R4, RZ, RZ, UR4 ;  /* 0x00000004ff047e24 */ /* 0x002fe2000f8e00ff */
[----:B------:R-:W-:-:S07]  /*0690*/  MOV R5, UR5 ;  /* 0x0000000500057c02 */ /* 0x000fce0008000f00 */
[----:B------:R-:W-:-:S07]  /*06a0*/  LEPC R20, `(.L_x_5) ;  /* 0x000000001014794e */ /* 0x000fce0000000000 */
[----:B0-2---:R-:W-:Y:S05]  /*06b0*/  CALL.ABS.NOINC R8 ;  /* 0x0000000008007343 */ /* 0x005fea0003c00000 */
.L_x_5:
[----:B------:R-:W-:Y:S05]  /*06c0*/  EXIT ;  /* 0x000000000000794d */ /* 0x000fea0003800000 */
        .weak           $__internal_0_$__cuda_sm3x_div_rn_noftz_f32_slowpath
        .type           $__internal_0_$__cuda_sm3x_div_rn_noftz_f32_slowpath,@function
        .size           $__internal_0_$__cuda_sm3x_div_rn_noftz_f32_slowpath,(.L_x_15 - $__internal_0_$__cuda_sm3x_div_rn_noftz_f32_slowpath)
$__internal_0_$__cuda_sm3x_div_rn_noftz_f32_slowpath:
[----:B------:R-:W-:Y:S02]  /*06d0*/  SHF.R.U32.HI R5, RZ, 0x17, R3 ;  /* 0x00000017ff057819 */ /* 0x000fe40000011603 */
[----:B------:R-:W-:Y:S02]  /*06e0*/  SHF.R.U32.HI R4, RZ, 0x17, R0 ;  /* 0x00000017ff047819 */ /* 0x000fe40000011600 */
[----:B------:R-:W-:Y:S02]  /*06f0*/  LOP3.LUT R12, R5, 0xff, RZ, 0xc0, !PT ;  /* 0x000000ff050c7812 */ /* 0x000fe400078ec0ff */
[----:B------:R-:W-:-:S03]  /*0700*/  LOP3.LUT R10, R4, 0xff, RZ, 0xc0, !PT ;  /* 0x000000ff040a7812 */ /* 0x000fc600078ec0ff */
[----:B------:R-:W-:Y:S01]  /*0710*/  VIADD R8, R12, 0xffffffff ;  /* 0xffffffff0c087836 */ /* 0x000fe20000000000 */
[----:B------:R-:W-:-:S04]  /*0720*/  IADD3 R5, PT, PT, R10, -0x1, RZ ;  /* 0xffffffff0a057810 */ /* 0x000fc80007ffe0ff */
[----:B------:R-:W-:-:S04]  /*0730*/  ISETP.GT.U32.AND P0, PT, R8, 0xfd, PT ;  /* 0x000000fd0800780c */ /* 0x000fc80003f04070 */
[----:B------:R-:W-:-:S13]  /*0740*/  ISETP.GT.U32.OR P0, PT, R5, 0xfd, P0 ;  /* 0x000000fd0500780c */ /* 0x000fda0000704470 */
[----:B------:R-:W-:Y:S01]  /*0750*/  @!P0 IMAD.MOV.U32 R4, RZ, RZ, RZ ;  /* 0x000000ffff048224 */ /* 0x000fe200078e00ff */
[----:B------:R-:W-:Y:S06]  /*0760*/  @!P0 BRA `(.L_x_6) ;  /* 0x00000000005c8947 */ /* 0x000fec0003800000 */
[----:B------:R-:W-:Y:S02]  /*0770*/  FSETP.GTU.FTZ.AND P0, PT, |R0|, +INF , PT ;  /* 0x7f8000000000780b */ /* 0x000fe40003f1c200 */
[----:B------:R-:W-:-:S04]  /*0780*/  FSETP.GTU.FTZ.AND P1, PT, |R3|, +INF , PT ;  /* 0x7f8000000300780b */ /* 0x000fc80003f3c200 */
[----:B------:R-:W-:-:S13]  /*0790*/  PLOP3.LUT P0, PT, P0, P1, PT, 0xf8, 0x8f ;  /* 0x00000000008f781c */ /* 0x000fda0000703f70 */
[----:B------:R-:W-:Y:S05]  /*07a0*/  @P0 BRA `(.L_x_7) ;  /* 0x0000000400440947 */ /* 0x000fea0003800000 */
[----:B------:R-:W-:-:S13]  /*07b0*/  LOP3.LUT P0, RZ, R3, 0x7fffffff, R0, 0xc8, !PT ;  /* 0x7fffffff03ff7812 */ /* 0x000fda000780c800 */
[----:B------:R-:W-:Y:S05]  /*07c0*/  @!P0 BRA `(.L_x_8) ;  /* 0x0000000400348947 */ /* 0x000fea0003800000 */
[C---:B------:R-:W-:Y:S02]  /*07d0*/  FSETP.NEU.FTZ.AND P2, PT, |R0|.reuse, +INF , PT ;  /* 0x7f8000000000780b */ /* 0x040fe40003f5d200 */
[----:B------:R-:W-:Y:S02]  /*07e0*/  FSETP.NEU.FTZ.AND P1, PT, |R3|, +INF , PT ;  /* 0x7f8000000300780b */ /* 0x000fe40003f3d200 */
[----:B------:R-:W-:-:S11]  /*07f0*/  FSETP.NEU.FTZ.AND P0, PT, |R0|, +INF , PT ;  /* 0x7f8000000000780b */ /* 0x000fd60003f1d200 */
[----:B------:R-:W-:Y:S05]  /*0800*/  @!P1 BRA !P2, `(.L_x_8) ;  /* 0x0000000400249947 */ /* 0x000fea0005000000 */
[----:B------:R-:W-:-:S04]  /*0810*/  LOP3.LUT P2, RZ, R0, 0x7fffffff, RZ, 0xc0, !PT ;  /* 0x7fffffff00ff7812 */ /* 0x000fc8000784c0ff */
[----:B------:R-:W-:-:S13]  /*0820*/  PLOP3.LUT P1, PT, P1, P2, PT, 0x2f, 0xf2 ;  /* 0x0000000000f2781c */ /* 0x000fda0000f24577 */
[----:B------:R-:W-:Y:S05]  /*0830*/  @P1 BRA `(.L_x_9) ;  /* 0x0000000400101947 */ /* 0x000fea0003800000 */
[----:B------:R-:W-:-:S04]  /*0840*/  LOP3.LUT P1, RZ, R3, 0x7fffffff, RZ, 0xc0, !PT ;  /* 0x7fffffff03ff7812 */ /* 0x000fc8000782c0ff */
[----:B------:R-:W-:-:S13]  /*0850*/  PLOP3.LUT P0, PT, P0, P1, PT, 0x2f, 0xf2 ;  /* 0x0000000000f2781c */ /* 0x000fda0000702577 */
[----:B------:R-:W-:Y:S05]  /*0860*/  @P0 BRA `(.L_x_10) ;  /* 0x0000000000f80947 */ /* 0x000fea0003800000 */
[----:B------:R-:W-:Y:S02]  /*0870*/  ISETP.GE.AND P0, PT, R5, RZ, PT ;  /* 0x000000ff0500720c */ /* 0x000fe40003f06270 */
[----:B------:R-:W-:-:S11]  /*0880*/  ISETP.GE.AND P1, PT, R8, RZ, PT ;  /* 0x000000ff0800720c */ /* 0x000fd60003f26270 */
[----:B------:R-:W-:Y:S01]  /*0890*/  @P0 MOV R4, RZ ;  /* 0x000000ff00040202 */ /* 0x000fe20000000f00 */
[----:B------:R-:W-:Y:S02]  /*08a0*/  @!P0 IMAD.MOV.U32 R4, RZ, RZ, -0x40 ;  /* 0xffffffc0ff048424 */ /* 0x000fe400078e00ff */
[----:B------:R-:W-:Y:S01]  /*08b0*/  @!P0 FFMA R0, R0, 1.84467440737095516160e+19, RZ ;  /* 0x5f80000000008823 */ /* 0x000fe200000000ff */
[----:B------:R-:W-:Y:S02]  /*08c0*/  @!P1 FFMA R3, R3, 1.84467440737095516160e+19, RZ ;  /* 0x5f80000003039823 */ /* 0x000fe400000000ff */
[----:B------:R-:W-:-:S07]  /*08d0*/  @!P1 IADD3 R4, PT, PT, R4, 0x40, RZ ;  /* 0x0000004004049810 */ /* 0x000fce0007ffe0ff */
.L_x_6:
[----:B------:R-:W-:-:S05]  /*08e0*/  LEA R8, R12, 0xc0800000, 0x17 ;  /* 0xc08000000c087811 */ /* 0x000fca00078eb8ff */
[----:B------:R-:W-:Y:S01]  /*08f0*/  IMAD.IADD R8, R3, 0x1, -R8 ;  /* 0x0000000103087824 */ /* 0x000fe200078e0a08 */
[----:B------:R-:W-:-:S03]  /*0900*/  IADD3 R3, PT, PT, R10, -0x7f, RZ ;  /* 0xffffff810a037810 */ /* 0x000fc60007ffe0ff */
[----:B------:R-:W0:Y:S01]  /*0910*/  MUFU.RCP R5, R8 ;  /* 0x0000000800057308 */ /* 0x000e220000001000 */
[----:B------:R-:W-:Y:S01]  /*0920*/  FADD.FTZ R9, -R8, -RZ ;  /* 0x800000ff08097221 */ /* 0x000fe20000010100 */
[----:B------:R-:W-:-:S03]  /*0930*/  IMAD R0, R3, -0x800000, R0 ;  /* 0xff80000003007824 */ /* 0x000fc600078e0200 */
[----:B0-----:R-:W-:-:S04]  /*0940*/  FFMA R10, R5, R9, 1 ;  /* 0x3f800000050a7423 */ /* 0x001fc80000000009 */
[----:B------:R-:W-:-:S04]  /*0950*/  FFMA R14, R5, R10, R5 ;  /* 0x0000000a050e7223 */ /* 0x000fc80000000005 */
[----:B------:R-:W-:-:S04]  /*0960*/  FFMA R5, R0, R14, RZ ;  /* 0x0000000e00057223 */ /* 0x000fc800000000ff */
[----:B------:R-:W-:-:S04]  /*0970*/  FFMA R10, R9, R5, R0 ;  /* 0x00000005090a7223 */ /* 0x000fc80000000000 */
[----:B------:R-:W-:Y:S01]  /*0980*/  FFMA R11, R14, R10, R5 ;  /* 0x0000000a0e0b7223 */ /* 0x000fe20000000005 */
[----:B------:R-:W-:-:S03]  /*0990*/  IADD3 R5, PT, PT, R3, 0x7f, -R12 ;  /* 0x0000007f03057810 */ /* 0x000fc60007ffe80c */
[----:B------:R-:W-:Y:S02]  /*09a0*/  FFMA R10, R9, R11, R0 ;  /* 0x0000000b090a7223 */ /* 0x000fe40000000000 */
[----:B------:R-:W-:Y:S02]  /*09b0*/  IMAD.IADD R5, R5, 0x1, R4 ;  /* 0x0000000105057824 */ /* 0x000fe400078e0204 */
[----:B------:R-:W-:-:S05]  /*09c0*/  FFMA R0, R14, R10, R11 ;  /* 0x0000000a0e007223 */ /* 0x000fca000000000b */
[----:B------:R-:W-:-:S04]  /*09d0*/  SHF.R.U32.HI R3, RZ, 0x17, R0 ;  /* 0x00000017ff037819 */ /* 0x000fc80000011600 */
[----:B------:R-:W-:-:S04]  /*09e0*/  LOP3.LUT R3, R3, 0xff, RZ, 0xc0, !PT ;  /* 0x000000ff03037812 */ /* 0x000fc800078ec0ff */
[----:B------:R-:W-:-:S05]  /*09f0*/  IADD3 R9, PT, PT, R3, R5, RZ ;  /* 0x0000000503097210 */ /* 0x000fca0007ffe0ff */
[----:B------:R-:W-:-:S05]  /*0a00*/  VIADD R3, R9, 0xffffffff ;  /* 0xffffffff09037836 */ /* 0x000fca0000000000 */
[----:B------:R-:W-:-:S13]  /*0a10*/  ISETP.GE.U32.AND P0, PT, R3, 0xfe, PT ;  /* 0x000000fe0300780c */ /* 0x000fda0003f06070 */
[----:B------:R-:W-:Y:S05]  /*0a20*/  @!P0 BRA `(.L_x_11) ;  /* 0x0000000000808947 */ /* 0x000fea0003800000 */
[----:B------:R-:W-:-:S13]  /*0a30*/  ISETP.GT.AND P0, PT, R9, 0xfe, PT ;  /* 0x000000fe0900780c */ /* 0x000fda0003f04270 */
[----:B------:R-:W-:Y:S05]  /*0a40*/  @P0 BRA `(.L_x_12) ;  /* 0x00000000006c0947 */ /* 0x000fea0003800000 */
[----:B------:R-:W-:-:S13]  /*0a50*/  ISETP.GE.AND P0, PT, R9, 0x1, PT ;  /* 0x000000010900780c */ /* 0x000fda0003f06270 */
[----:B------:R-:W-:Y:S05]  /*0a60*/  @P0 BRA `(.L_x_13) ;  /* 0x0000000000980947 */ /* 0x000fea0003800000 */
[----:B------:R-:W-:Y:S02]  /*0a70*/  ISETP.GE.AND P0, PT, R9, -0x18, PT ;  /* 0xffffffe80900780c */ /* 0x000fe40003f06270 */
[----:B------:R-:W-:-:S11]  /*0a80*/  LOP3.LUT R0, R0, 0x80000000, RZ, 0xc0, !PT ;  /* 0x8000000000007812 */ /* 0x000fd600078ec0ff */
[----:B------:R-:W-:Y:S05]  /*0a90*/  @!P0 BRA `(.L_x_13) ;  /* 0x00000000008c8947 */ /* 0x000fea0003800000 */
[CCC-:B------:R-:W-:Y:S01]  /*0aa0*/  FFMA.RZ R3, R14.reuse, R10.reuse, R11.reuse ;  /* 0x0000000a0e037223 */ /* 0x1c0fe2000000c00b */
[C---:B------:R-:W-:Y:S01]  /*0ab0*/  IADD3 R8, PT, PT, R9.reuse, 0x20, RZ ;  /* 0x0000002009087810 */ /* 0x040fe20007ffe0ff */
[CCC-:B------:R-:W-:Y:S01]  /*0ac0*/  FFMA.RM R4, R14.reuse, R10.reuse, R11.reuse ;  /* 0x0000000a0e047223 */ /* 0x1c0fe2000000400b */
[----:B------:R-:W-:Y:S02]  /*0ad0*/  ISETP.NE.AND P2, PT, R9, RZ, PT ;  /* 0x000000ff0900720c */ /* 0x000fe40003f45270 */
[----:B------:R-:W-:Y:S01]  /*0ae0*/  LOP3.LUT R5, R3, 0x7fffff, RZ, 0xc0, !PT ;  /* 0x007fffff03057812 */ /* 0x000fe200078ec0ff */
[----:B------:R-:W-:Y:S01]  /*0af0*/  FFMA.RP R3, R14, R10, R11 ;  /* 0x0000000a0e037223 */ /* 0x000fe2000000800b */
[----:B------:R-:W-:Y:S01]  /*0b00*/  ISETP.NE.AND P1, PT, R9, RZ, PT ;  /* 0x000000ff0900720c */ /* 0x000fe20003f25270 */
[----:B------:R-:W-:Y:S01]  /*0b10*/  IMAD.MOV R9, RZ, RZ, -R9 ;  /* 0x000000ffff097224 */ /* 0x000fe200078e0a09 */
[----:B------:R-:W-:Y:S02]  /*0b20*/  LOP3.LUT R5, R5, 0x800000, RZ, 0xfc, !PT ;  /* 0x0080000005057812 */ /* 0x000fe400078efcff */
[----:B------:R-:W-:-:S02]  /*0b30*/  FSETP.NEU.FTZ.AND P0, PT, R3, R4, PT ;  /* 0x000000040300720b */ /* 0x000fc40003f1d000 */
[----:B------:R-:W-:Y:S02]  /*0b40*/  SHF.L.U32 R8, R5, R8, RZ ;  /* 0x0000000805087219 */ /* 0x000fe400000006ff */
[----:B------:R-:W-:Y:S02]  /*0b50*/  SEL R4, R9, RZ, P2 ;  /* 0x000000ff09047207 */ /* 0x000fe40001000000 */
[----:B------:R-:W-:Y:S02]  /*0b60*/  ISETP.NE.AND P1, PT, R8, RZ, P1 ;  /* 0x000000ff0800720c */ /* 0x000fe40000f25270 */
[----:B------:R-:W-:Y:S02]  /*0b70*/  SHF.R.U32.HI R4, RZ, R4, R5 ;  /* 0x00000004ff047219 */ /* 0x000fe40000011605 */
[----:B------:R-:W-:Y:S02]  /*0b80*/  PLOP3.LUT P0, PT, P0, P1, PT, 0xf8, 0x8f ;  /* 0x00000000008f781c */ /* 0x000fe40000703f70 */
[----:B------:R-:W-:-:S02]  /*0b90*/  SHF.R.U32.HI R8, RZ, 0x1, R4 ;  /* 0x00000001ff087819 */ /* 0x000fc40000011604 */
[----:B------:R-:W-:-:S04]  /*0ba0*/  SEL R3, RZ, 0x1, !P0 ;  /* 0x00000001ff037807 */ /* 0x000fc80004000000 */
[----:B------:R-:W-:-:S04]  /*0bb0*/  LOP3.LUT R3, R3, 0x1, R8, 0xf8, !PT ;  /* 0x0000000103037812 */ /* 0x000fc800078ef808 */
[----:B------:R-:W-:-:S04]  /*0bc0*/  LOP3.LUT R3, R3, R4, RZ, 0xc0, !PT ;  /* 0x0000000403037212 */ /* 0x000fc800078ec0ff */
[----:B------:R-:W-:-:S04]  /*0bd0*/  IADD3 R3, PT, PT, R8, R3, RZ ;  /* 0x0000000308037210 */ /* 0x000fc80007ffe0ff */
[----:B------:R-:W-:Y:S01]  /*0be0*/  LOP3.LUT R0, R3, R0, RZ, 0xfc, !PT ;  /* 0x0000000003007212 */ /* 0x000fe200078efcff */
[----:B------:R-:W-:Y:S06]  /*0bf0*/  BRA `(.L_x_13) ;  /* 0x0000000000347947 */ /* 0x000fec0003800000 */
.L_x_12:
[----:B------:R-:W-:-:S04]  /*0c00*/  LOP3.LUT R0, R0, 0x80000000, RZ, 0xc0, !PT ;  /* 0x8000000000007812 */ /* 0x000fc800078ec0ff */
[----:B------:R-:W-:Y:S01]  /*0c10*/  LOP3.LUT R0, R0, 0x7f800000, RZ, 0xfc, !PT ;  /* 0x7f80000000007812 */ /* 0x000fe200078efcff */
[----:B------:R-:W-:Y:S06]  /*0c20*/  BRA `(.L_x_13) ;  /* 0x0000000000287947 */ /* 0x000fec0003800000 */
.L_x_11:
[----:B------:R-:W-:Y:S01]  /*0c30*/  IMAD R0, R5, 0x800000, R0 ;  /* 0x0080000005007824 */ /* 0x000fe200078e0200 */
[----:B------:R-:W-:Y:S06]  /*0c40*/  BRA `(.L_x_13) ;  /* 0x0000000000207947 */ /* 0x000fec0003800000 */
.L_x_10:
[----:B------:R-:W-:-:S04]  /*0c50*/  LOP3.LUT R0, R3, 0x80000000, R0, 0x48, !PT ;  /* 0x8000000003007812 */ /* 0x000fc800078e4800 */
[----:B------:R-:W-:Y:S01]  /*0c60*/  LOP3.LUT R0, R0, 0x7f800000, RZ, 0xfc, !PT ;  /* 0x7f80000000007812 */ /* 0x000fe200078efcff */
[----:B------:R-:W-:Y:S06]  /*0c70*/  BRA `(.L_x_13) ;  /* 0x0000000000147947 */ /* 0x000fec0003800000 */
.L_x_9:
[----:B------:R-:W-:Y:S01]  /*0c80*/  LOP3.LUT R0, R3, 0x80000000, R0, 0x48, !PT ;  /* 0x8000000003007812 */ /* 0x000fe200078e4800 */
[----:B------:R-:W-:Y:S06]  /*0c90*/  BRA `(.L_x_13) ;  /* 0x00000000000c7947 */ /* 0x000fec0003800000 */
.L_x_8:
[----:B------:R-:W0:Y:S01]  /*0ca0*/  MUFU.RSQ R0, -QNAN ;  /* 0xffc0000000007908 */ /* 0x000e220000001400 */
[----:B------:R-:W-:Y:S05]  /*0cb0*/  BRA `(.L_x_13) ;  /* 0x0000000000047947 */ /* 0x000fea0003800000 */
.L_x_7:
[----:B------:R-:W-:-:S07]  /*0cc0*/  FADD.FTZ R0, R0, R3 ;  /* 0x0000000300007221 */ /* 0x000fce0000010000 */
.L_x_13:
[----:B------:R-:W-:-:S04]  /*0cd0*/  HFMA2 R3, -RZ, RZ, 0, 0 ;  /* 0x00000000ff037431 */ /* 0x000fc800000001ff */
[----:B0-----:R-:W-:Y:S05]  /*0ce0*/  RET.REL.NODEC R2 `(_Z7computefiiffffffffffffffffffff) ;  /* 0xfffffff002c47950 */ /* 0x001fea0003c3ffff */
.L_x_14:
[----:B------:R-:W-:-:S00]  /*0cf0*/  BRA `(.L_x_14) ;  /* 0xfffffffc00fc7947 */ /* 0x000fc0000383ffff */
[----:B------:R-:W-:-:S00]  /*0d00*/  NOP ;  /* 0x0000000000007918 */ /* 0x000fc00000000000 */
[----:B------:R-:W-:-:S00]  /*0d10*/  NOP ;  /* 0x0000000000007918 */ /* 0x000fc00000000000 */
[----:B------:R-:W-:-:S00]  /*0d20*/  NOP ;  /* 0x0000000000007918 */ /* 0x000fc00000000000 */
[----:B------:R-:W-:-:S00]  /*0d30*/  NOP ;  /* 0x0000000000007918 */ /* 0x000fc00000000000 */
[----:B------:R-:W-:-:S00]  /*0d40*/  NOP ;  /* 0x0000000000007918 */ /* 0x000fc00000000000 */
[----:B------:R-:W-:-:S00]  /*0d50*/  NOP ;  /* 0x0000000000007918 */ /* 0x000fc00000000000 */
[----:B------:R-:W-:-:S00]  /*0d60*/  NOP ;  /* 0x0000000000007918 */ /* 0x000fc00000000000 */
[----:B------:R-:W-:-:S00]  /*0d70*/  NOP ;  /* 0x0000000000007918 */ /* 0x000fc00000000000 */
.L_x_15:


//--------------------- .nv.global.init           --------------------------
	.section	.nv.global.init,"aw",@progbits
.nv.global.init:
	.type		$str,@object
	.size		$str,(.L_0 - $str)
$str:
        /*0000*/ 	.byte	0x25, 0x2e, 0x31, 0x37, 0x67, 0x0a, 0x00
.L_0:


//--------------------- .nv.shared.reserved.0     --------------------------
	.section	.nv.shared.reserved.0,"aw",@nobits
	.weak		__nv_reservedSMEM_offset_0_alias
	.size		__nv_reservedSMEM_offset_0_alias, 0, 64
	.other		__nv_reservedSMEM_offset_0_alias,@"STO_CUDA_RESERVED_SHARED STV_DEFAULT"
__nv_reservedSMEM_offset_0_alias:
	.zero		0
	.zero		64


//--------------------- .nv.constant0._Z7computefiiffffffffffffffffffff --------------------------
	.section	.nv.constant0._Z7computefiiffffffffffffffffffff,"a",@progbits
	.sectionflags	@""
	.align	4
.nv.constant0._Z7computefiiffffffffffffffffffff:
	.zero		988


//--------------------- SYMBOLS --------------------------

	.type		.nv.reservedSmem.offset0,@object
	.size		.nv.reservedSmem.offset0,0x4
	.type		vprintf,@function
